//
// Generated by NVIDIA NVVM Compiler
//
// Compiler Build ID: CL-36424714
// Cuda compilation tools, release 13.0, V13.0.88
// Based on NVVM 20.0.0
//

.version 9.0
.target sm_100
.address_size 64

	// .globl	_Z20cudaAddVectorsKernelPfS_S_i

.visible .entry _Z20cudaAddVectorsKernelPfS_S_i(
	.param .u64 .ptr .align 1 _Z20cudaAddVectorsKernelPfS_S_i_param_0,
	.param .u64 .ptr .align 1 _Z20cudaAddVectorsKernelPfS_S_i_param_1,
	.param .u64 .ptr .align 1 _Z20cudaAddVectorsKernelPfS_S_i_param_2,
	.param .u32 _Z20cudaAddVectorsKernelPfS_S_i_param_3
)
{
	.reg .pred 	%p<3>;
	.reg .b32 	%r<11>;
	.reg .b32 	%f<4>;
	.reg .b64 	%rd<11>;

	ld.param.u64 	%rd4, [_Z20cudaAddVectorsKernelPfS_S_i_param_0];
	ld.param.u64 	%rd5, [_Z20cudaAddVectorsKernelPfS_S_i_param_1];
	ld.param.u64 	%rd6, [_Z20cudaAddVectorsKernelPfS_S_i_param_2];
	ld.param.u32 	%r6, [_Z20cudaAddVectorsKernelPfS_S_i_param_3];
	mov.u32 	%r7, %ctaid.x;
	mov.u32 	%r1, %ntid.x;
	mov.u32 	%r8, %tid.x;
	mad.lo.s32 	%r10, %r7, %r1, %r8;
	setp.ge.u32 	%p1, %r10, %r6;
	@%p1 bra 	$L__BB0_3;
	mov.u32 	%r9, %nctaid.x;
	mul.lo.s32 	%r3, %r1, %r9;
	cvta.to.global.u64 	%rd1, %rd4;
	cvta.to.global.u64 	%rd2, %rd5;
	cvta.to.global.u64 	%rd3, %rd6;
$L__BB0_2:
	mul.wide.u32 	%rd7, %r10, 4;
	add.s64 	%rd8, %rd1, %rd7;
	ld.global.f32 	%f1, [%rd8];
	add.s64 	%rd9, %rd2, %rd7;
	ld.global.f32 	%f2, [%rd9];
	add.f32 	%f3, %f1, %f2;
	add.s64 	%rd10, %rd3, %rd7;
	st.global.f32 	[%rd10], %f3;
	add.s32 	%r10, %r10, %r3;
	setp.lt.u32 	%p2, %r10, %r6;
	@%p2 bra 	$L__BB0_2;
$L__BB0_3:
	ret;

}
	// .globl	_Z14cudaWaveKernelPfmmf
.visible .entry _Z14cudaWaveKernelPfmmf(
	.param .u64 .ptr .align 1 _Z14cudaWaveKernelPfmmf_param_0,
	.param .u64 _Z14cudaWaveKernelPfmmf_param_1,
	.param .u64 _Z14cudaWaveKernelPfmmf_param_2,
	.param .f32 _Z14cudaWaveKernelPfmmf_param_3
)
{
	.reg .pred 	%p<2>;
	.reg .b32 	%r<12>;
	.reg .b32 	%f<11>;
	.reg .b64 	%rd<30>;

	ld.param.u64 	%rd4, [_Z14cudaWaveKernelPfmmf_param_0];
	ld.param.u64 	%rd5, [_Z14cudaWaveKernelPfmmf_param_1];
	ld.param.u64 	%rd6, [_Z14cudaWaveKernelPfmmf_param_2];
	ld.param.f32 	%f1, [_Z14cudaWaveKernelPfmmf_param_3];
	mov.u32 	%r2, %ctaid.x;
	mov.u32 	%r3, %ntid.x;
	mov.u32 	%r4, %tid.x;
	mad.lo.s32 	%r5, %r2, %r3, %r4;
	add.s32 	%r1, %r5, 1;
	mul.hi.u64 	%rd7, %rd6, -6148914691236517205;
	shr.u64 	%rd8, %rd7, 1;
	mul.lo.s64 	%rd9, %rd8, 3;
	sub.s64 	%rd10, %rd6, %rd9;
	mul.lo.s64 	%rd1, %rd10, %rd5;
	add.s64 	%rd11, %rd6, 1;
	mul.hi.u64 	%rd12, %rd11, -6148914691236517205;
	shr.u64 	%rd13, %rd12, 1;
	mul.lo.s64 	%rd14, %rd13, 3;
	sub.s64 	%rd15, %rd11, %rd14;
	mul.lo.s64 	%rd2, %rd15, %rd5;
	add.s64 	%rd16, %rd6, 2;
	mul.hi.u64 	%rd17, %rd16, -6148914691236517205;
	shr.u64 	%rd18, %rd17, 1;
	mul.lo.s64 	%rd19, %rd18, 3;
	sub.s64 	%rd20, %rd16, %rd19;
	mul.lo.s64 	%rd3, %rd20, %rd5;
	cvt.u64.u32 	%rd21, %r1;
	add.s64 	%rd22, %rd5, -1;
	setp.le.u64 	%p1, %rd22, %rd21;
	@%p1 bra 	$L__BB1_2;
	cvta.to.global.u64 	%rd23, %rd4;
	cvt.u32.u64 	%r6, %rd3;
	add.s32 	%r7, %r1, %r6;
	cvt.u32.u64 	%r8, %rd2;
	add.s32 	%r9, %r1, %r8;
	cvt.u32.u64 	%r10, %rd1;
	add.s32 	%r11, %r1, %r10;
	mul.wide.s32 	%rd24, %r9, 4;
	add.s64 	%rd25, %rd23, %rd24;
	ld.global.f32 	%f2, [%rd25];
	add.f32 	%f3, %f2, %f2;
	mul.wide.s32 	%rd26, %r11, 4;
	add.s64 	%rd27, %rd23, %rd26;
	ld.global.f32 	%f4, [%rd27];
	sub.f32 	%f5, %f3, %f4;
	ld.global.f32 	%f6, [%rd25+4];
	sub.f32 	%f7, %f6, %f3;
	ld.global.f32 	%f8, [%rd25+-4];
	add.f32 	%f9, %f8, %f7;
	fma.rn.f32 	%f10, %f1, %f9, %f5;
	mul.wide.s32 	%rd28, %r7, 4;
	add.s64 	%rd29, %rd23, %rd28;
	st.global.f32 	[%rd29], %f10;
$L__BB1_2:
	ret;

}


// ===== COMPILED SASS (sm_100) =====

	.target	sm_100

	.elftype	@"ET_EXEC"


//--------------------- .note.nv.tkinfo           --------------------------
	.section	.note.nv.tkinfo,"",@"SHT_NOTE"
	.sectionflags	@"SHF_NOTE_NV_TKINFO"
	.tkinfo
        /*0018*/ 	.word	0x00000002
        /*0030*/ 	.string	""
        /*0030*/ 	.string	"ptxas"
        /*0030*/ 	.string	"Cuda compilation tools, release 13.0, V13.0.88"
        /*0030*/ 	.string	"Build cuda_13.0.r13.0/compiler.36424714_0"
        /*0030*/ 	.string	"-arch sm_100 -m 64 "



//--------------------- .note.nv.cuinfo           --------------------------
	.section	.note.nv.cuinfo,"",@"SHT_NOTE"
	.sectionflags	@"SHF_NOTE_NV_CUINFO"
        /*0018*/ 	.short	0x0002
        /*001a*/ 	.short	0x0064
        /*001c*/ 	.short	0x0082
	.zero		2


//--------------------- .nv.info                  --------------------------
	.section	.nv.info,"",@"SHT_CUDA_INFO"
	.align	4


	//----- nvinfo : EIATTR_REGCOUNT
	.align		4
        /*0000*/ 	.byte	0x04, 0x2f
        /*0002*/ 	.short	(.L_1 - .L_0)
	.align		4
.L_0:
        /*0004*/ 	.word	index@(_Z20cudaAddVectorsKernelPfS_S_i)
        /*0008*/ 	.word	0x00000014


	//----- nvinfo : EIATTR_FRAME_SIZE
	.align		4
.L_1:
        /*000c*/ 	.byte	0x04, 0x11
        /*000e*/ 	.short	(.L_3 - .L_2)
	.align		4
.L_2:
        /*0010*/ 	.word	index@(_Z20cudaAddVectorsKernelPfS_S_i)
        /*0014*/ 	.word	0x00000000


	//----- nvinfo : EIATTR_REGCOUNT
	.align		4
.L_3:
        /*0018*/ 	.byte	0x04, 0x2f
        /*001a*/ 	.short	(.L_5 - .L_4)
	.align		4
.L_4:
        /*001c*/ 	.word	index@(_Z14cudaWaveKernelPfmmf)
        /*0020*/ 	.word	0x0000000e


	//----- nvinfo : EIATTR_FRAME_SIZE
	.align		4
.L_5:
        /*0024*/ 	.byte	0x04, 0x11
        /*0026*/ 	.short	(.L_7 - .L_6)
	.align		4
.L_6:
        /*0028*/ 	.word	index@(_Z14cudaWaveKernelPfmmf)
        /*002c*/ 	.word	0x00000000


	//----- nvinfo : EIATTR_MIN_STACK_SIZE
	.align		4
.L_7:
        /*0030*/ 	.byte	0x04, 0x12
        /*0032*/ 	.short	(.L_9 - .L_8)
	.align		4
.L_8:
        /*0034*/ 	.word	index@(_Z14cudaWaveKernelPfmmf)
        /*0038*/ 	.word	0x00000000


	//----- nvinfo : EIATTR_MIN_STACK_SIZE
	.align		4
.L_9:
        /*003c*/ 	.byte	0x04, 0x12
        /*003e*/ 	.short	(.L_11 - .L_10)
	.align		4
.L_10:
        /*0040*/ 	.word	index@(_Z20cudaAddVectorsKernelPfS_S_i)
        /*0044*/ 	.word	0x00000000
.L_11:


//--------------------- .nv.compat                --------------------------
	.section	.nv.compat,"",@"SHT_CUDA_COMPAT_INFO"
	.align	4
        /*0000*/ 	.byte	0x02, 0x09, 0x00, 0x00, 0x02, 0x02, 0x01, 0x00, 0x02, 0x05, 0x05, 0x00, 0x03, 0x07, 0x01, 0x01
        /*0010*/ 	.byte	0x02, 0x03, 0x00, 0x00, 0x02, 0x06, 0x01, 0x00, 0x04, 0x0b, 0x08, 0x00, 0x09, 0x00, 0x00, 0x00
        /*0020*/ 	.byte	0x00, 0x00, 0x00, 0x00


//--------------------- .nv.info._Z14cudaWaveKernelPfmmf --------------------------
	.section	.nv.info._Z14cudaWaveKernelPfmmf,"",@"SHT_CUDA_INFO"
	.sectionflags	@""
	.align	4


	//----- nvinfo : EIATTR_CUDA_API_VERSION
	.align		4
        /*0000*/ 	.byte	0x04, 0x37
        /*0002*/ 	.short	(.L_13 - .L_12)
.L_12:
        /*0004*/ 	.word	0x00000082


	//----- nvinfo : EIATTR_KPARAM_INFO
	.align		4
.L_13:
        /*0008*/ 	.byte	0x04, 0x17
        /*000a*/ 	.short	(.L_15 - .L_14)
.L_14:
        /*000c*/ 	.word	0x00000000
        /*0010*/ 	.short	0x0003
        /*0012*/ 	.short	0x0018
        /*0014*/ 	.byte	0x00, 0xf0, 0x11, 0x00


	//----- nvinfo : EIATTR_KPARAM_INFO
	.align		4
.L_15:
        /*0018*/ 	.byte	0x04, 0x17
        /*001a*/ 	.short	(.L_17 - .L_16)
.L_16:
        /*001c*/ 	.word	0x00000000
        /*0020*/ 	.short	0x0002
        /*0022*/ 	.short	0x0010
        /*0024*/ 	.byte	0x00, 0xf0, 0x21, 0x00


	//----- nvinfo : EIATTR_KPARAM_INFO
	.align		4
.L_17:
        /*0028*/ 	.byte	0x04, 0x17
        /*002a*/ 	.short	(.L_19 - .L_18)
.L_18:
        /*002c*/ 	.word	0x00000000
        /*0030*/ 	.short	0x0001
        /*0032*/ 	.short	0x0008
        /*0034*/ 	.byte	0x00, 0xf0, 0x21, 0x00


	//----- nvinfo : EIATTR_KPARAM_INFO
	.align		4
.L_19:
        /*0038*/ 	.byte	0x04, 0x17
        /*003a*/ 	.short	(.L_21 - .L_20)
.L_20:
        /*003c*/ 	.word	0x00000000
        /*0040*/ 	.short	0x0000
        /*0042*/ 	.short	0x0000
        /*0044*/ 	.byte	0x00, 0xf5, 0x21, 0x00


	//----- nvinfo : EIATTR_SPARSE_MMA_MASK
	.align		4
.L_21:
        /*0048*/ 	.byte	0x03, 0x50
        /*004a*/ 	.short	0x0000


	//----- nvinfo : EIATTR_MAXREG_COUNT
	.align		4
        /*004c*/ 	.byte	0x03, 0x1b
        /*004e*/ 	.short	0x00ff


	//----- nvinfo : EIATTR_MERCURY_ISA_VERSION
	.align		4
        /*0050*/ 	.byte	0x03, 0x5f
        /*0052*/ 	.short	0x0101


	//----- nvinfo : EIATTR_VRC_CTA_INIT_COUNT
	.align		4
        /*0054*/ 	.byte	0x02, 0x4a
	.zero		1
	.zero		1


	//----- nvinfo : EIATTR_EXIT_INSTR_OFFSETS
	.align		4
        /*0058*/ 	.byte	0x04, 0x1c
        /*005a*/ 	.short	(.L_23 - .L_22)


	//   ....[0]....
.L_22:
        /*005c*/ 	.word	0x00000300


	//   ....[1]....
        /*0060*/ 	.word	0x00000440


	//----- nvinfo : EIATTR_CBANK_PARAM_SIZE
	.align		4
.L_23:
        /*0064*/ 	.byte	0x03, 0x19
        /*0066*/ 	.short	0x001c


	//----- nvinfo : EIATTR_PARAM_CBANK
	.align		4
        /*0068*/ 	.byte	0x04, 0x0a
        /*006a*/ 	.short	(.L_25 - .L_24)
	.align		4
.L_24:
        /*006c*/ 	.word	index@(.nv.constant0._Z14cudaWaveKernelPfmmf)
        /*0070*/ 	.short	0x0380
        /*0072*/ 	.short	0x001c


	//----- nvinfo : EIATTR_SW_WAR
	.align		4
.L_25:
        /*0074*/ 	.byte	0x04, 0x36
        /*0076*/ 	.short	(.L_27 - .L_26)
.L_26:
        /*0078*/ 	.word	0x00000008
.L_27:


//--------------------- .nv.info._Z20cudaAddVectorsKernelPfS_S_i --------------------------
	.section	.nv.info._Z20cudaAddVectorsKernelPfS_S_i,"",@"SHT_CUDA_INFO"
	.sectionflags	@""
	.align	4


	//----- nvinfo : EIATTR_CUDA_API_VERSION
	.align		4
        /*0000*/ 	.byte	0x04, 0x37
        /*0002*/ 	.short	(.L_29 - .L_28)
.L_28:
        /*0004*/ 	.word	0x00000082


	//----- nvinfo : EIATTR_KPARAM_INFO
	.align		4
.L_29:
        /*0008*/ 	.byte	0x04, 0x17
        /*000a*/ 	.short	(.L_31 - .L_30)
.L_30:
        /*000c*/ 	.word	0x00000000
        /*0010*/ 	.short	0x0003
        /*0012*/ 	.short	0x0018
        /*0014*/ 	.byte	0x00, 0xf0, 0x11, 0x00


	//----- nvinfo : EIATTR_KPARAM_INFO
	.align		4
.L_31:
        /*0018*/ 	.byte	0x04, 0x17
        /*001a*/ 	.short	(.L_33 - .L_32)
.L_32:
        /*001c*/ 	.word	0x00000000
        /*0020*/ 	.short	0x0002
        /*0022*/ 	.short	0x0010
        /*0024*/ 	.byte	0x00, 0xf5, 0x21, 0x00


	//----- nvinfo : EIATTR_KPARAM_INFO
	.align		4
.L_33:
        /*0028*/ 	.byte	0x04, 0x17
        /*002a*/ 	.short	(.L_35 - .L_34)
.L_34:
        /*002c*/ 	.word	0x00000000
        /*0030*/ 	.short	0x0001
        /*0032*/ 	.short	0x0008
        /*0034*/ 	.byte	0x00, 0xf5, 0x21, 0x00


	//----- nvinfo : EIATTR_KPARAM_INFO
	.align		4
.L_35:
        /*0038*/ 	.byte	0x04, 0x17
        /*003a*/ 	.short	(.L_37 - .L_36)
.L_36:
        /*003c*/ 	.word	0x00000000
        /*0040*/ 	.short	0x0000
        /*0042*/ 	.short	0x0000
        /*0044*/ 	.byte	0x00, 0xf5, 0x21, 0x00


	//----- nvinfo : EIATTR_SPARSE_MMA_MASK
	.align		4
.L_37:
        /*0048*/ 	.byte	0x03, 0x50
        /*004a*/ 	.short	0x0000


	//----- nvinfo : EIATTR_MAXREG_COUNT
	.align		4
        /*004c*/ 	.byte	0x03, 0x1b
        /*004e*/ 	.short	0x00ff


	//----- nvinfo : EIATTR_MERCURY_ISA_VERSION
	.align		4
        /*0050*/ 	.byte	0x03, 0x5f
        /*0052*/ 	.short	0x0101


	//----- nvinfo : EIATTR_VRC_CTA_INIT_COUNT
	.align		4
        /*0054*/ 	.byte	0x02, 0x4a
	.zero		1
	.zero		1


	//----- nvinfo : EIATTR_EXIT_INSTR_OFFSETS
	.align		4
        /*0058*/ 	.byte	0x04, 0x1c
        /*005a*/ 	.short	(.L_39 - .L_38)


	//   ....[0]....
.L_38:
        /*005c*/ 	.word	0x00000070


	//   ....[1]....
        /*0060*/ 	.word	0x00000180


	//----- nvinfo : EIATTR_CRS_STACK_SIZE
	.align		4
.L_39:
        /*0064*/ 	.byte	0x04, 0x1e
        /*0066*/ 	.short	(.L_41 - .L_40)
.L_40:
        /*0068*/ 	.word	0x00000000


	//----- nvinfo : EIATTR_CBANK_PARAM_SIZE
	.align		4
.L_41:
        /*006c*/ 	.byte	0x03, 0x19
        /*006e*/ 	.short	0x001c


	//----- nvinfo : EIATTR_PARAM_CBANK
	.align		4
        /*0070*/ 	.byte	0x04, 0x0a
        /*0072*/ 	.short	(.L_43 - .L_42)
	.align		4
.L_42:
        /*0074*/ 	.word	index@(.nv.constant0._Z20cudaAddVectorsKernelPfS_S_i)
        /*0078*/ 	.short	0x0380
        /*007a*/ 	.short	0x001c


	//----- nvinfo : EIATTR_SW_WAR
	.align		4
.L_43:
        /*007c*/ 	.byte	0x04, 0x36
        /*007e*/ 	.short	(.L_45 - .L_44)
.L_44:
        /*0080*/ 	.word	0x00000008
.L_45:


//--------------------- .nv.callgraph             --------------------------
	.section	.nv.callgraph,"",@"SHT_CUDA_CALLGRAPH"
	.align	4
	.sectionentsize	8
	.align		4
        /*0000*/ 	.word	0x00000000
	.align		4
        /*0004*/ 	.word	0xffffffff
	.align		4
        /*0008*/ 	.word	0x00000000
	.align		4
        /*000c*/ 	.word	0xfffffffe
	.align		4
        /*0010*/ 	.word	0x00000000
	.align		4
        /*0014*/ 	.word	0xfffffffd
	.align		4
        /*0018*/ 	.word	0x00000000
	.align		4
        /*001c*/ 	.word	0xfffffffc


//--------------------- .text._Z14cudaWaveKernelPfmmf --------------------------
	.section	.text._Z14cudaWaveKernelPfmmf,"ax",@progbits
	.align	128
        .global         _Z14cudaWaveKernelPfmmf
        .type           _Z14cudaWaveKernelPfmmf,@function
        .size           _Z14cudaWaveKernelPfmmf,(.L_x_3 - _Z14cudaWaveKernelPfmmf)
        .other          _Z14cudaWaveKernelPfmmf,@"STO_CUDA_ENTRY STV_DEFAULT"
_Z14cudaWaveKernelPfmmf:
.text._Z14cudaWaveKernelPfmmf:
[----:B------:R-:W-:Y:S01]  /*0000*/  LDC R1, c[0x0][0x37c] ;  /* 0x0000df00ff017b82 */ /* 0x000fe20000000800 */
[----:B------:R-:W0:Y:S01]  /*0010*/  LDCU.64 UR8, c[0x0][0x390] ;  /* 0x00007200ff0877ac */ /* 0x000e220008000a00 */
[----:B------:R-:W1:Y:S06]  /*0020*/  S2R R3, SR_TID.X ;  /* 0x0000000000037919 */ /* 0x000e6c0000002100 */
[----:B------:R-:W1:Y:S01]  /*0030*/  S2UR UR10, SR_CTAID.X ;  /* 0x00000000000a79c3 */ /* 0x000e620000002500 */
[----:B------:R-:W2:Y:S01]  /*0040*/  LDCU.64 UR20, c[0x0][0x388] ;  /* 0x00007100ff1477ac */ /* 0x000ea20008000a00 */
[----:B------:R-:W3:Y:S06]  /*0050*/  LDCU UR18, c[0x0][0x390] ;  /* 0x00007200ff1277ac */ /* 0x000eec0008000800 */
[----:B------:R-:W1:Y:S01]  /*0060*/  LDC R0, c[0x0][0x360] ;  /* 0x0000d800ff007b82 */ /* 0x000e620000000800 */
[----:B0-----:R-:W-:-:S02]  /*0070*/  UIMAD.WIDE.U32 UR4, UR9, -0x55555555, URZ ;  /* 0xaaaaaaab090478a5 */ /* 0x001fc4000f8e00ff */
[----:B------:R-:W-:Y:S02]  /*0080*/  UIMAD.WIDE.U32 UR12, UR8, -0x55555555, URZ ;  /* 0xaaaaaaab080c78a5 */ /* 0x000fe4000f8e00ff */
[----:B------:R-:W-:Y:S02]  /*0090*/  UIMAD.WIDE.U32 UR4, UP1, UR8, -0x55555556, UR4 ;  /* 0xaaaaaaaa080478a5 */ /* 0x000fe4000f820004 */
[----:B------:R-:W-:Y:S02]  /*00a0*/  UIADD3 UR16, UP2, UPT, UR8, 0x1, URZ ;  /* 0x0000000108107890 */ /* 0x000fe4000ff5e0ff */
[----:B------:R-:W-:Y:S02]  /*00b0*/  UIADD3 UR14, UP0, UPT, UR8, 0x2, URZ ;  /* 0x00000002080e7890 */ /* 0x000fe4000ff1e0ff */
[----:B------:R-:W-:Y:S02]  /*00c0*/  UIADD3.X UR7, UPT, UPT, URZ, URZ, URZ, UP1, !UPT ;  /* 0x000000ffff077290 */ /* 0x000fe40008ffe4ff */
[----:B------:R-:W-:-:S02]  /*00d0*/  UIADD3 URZ, UP1, UPT, UR13, UR4, URZ ;  /* 0x000000040dff7290 */ /* 0x000fc4000ff3e0ff */
[----:B------:R-:W-:Y:S01]  /*00e0*/  UIADD3.X UR17, UPT, UPT, URZ, UR9, URZ, UP2, !UPT ;  /* 0x00000009ff117290 */ /* 0x000fe200097fe4ff */
[----:B------:R-:W-:Y:S01]  /*00f0*/  UMOV UR6, UR5 ;  /* 0x0000000500067c82 */ /* 0x000fe20008000000 */
[----:B------:R-:W-:Y:S01]  /*0100*/  UIADD3.X UR15, UPT, UPT, URZ, UR9, URZ, UP0, !UPT ;  /* 0x00000009ff0f7290 */ /* 0x000fe200087fe4ff */
[----:B-1----:R-:W-:Y:S01]  /*0110*/  IMAD R0, R0, UR10, R3 ;  /* 0x0000000a00007c24 */ /* 0x002fe2000f8e0203 */
[----:B------:R-:W-:Y:S02]  /*0120*/  UIMAD.WIDE.U32.X UR4, UR9, -0x55555556, UR6, UP1 ;  /* 0xaaaaaaaa090478a5 */ /* 0x000fe400088e0406 */
[----:B--2---:R-:W-:Y:S02]  /*0130*/  UIADD3 UR19, UP0, UPT, UR20, -0x1, URZ ;  /* 0xffffffff14137890 */ /* 0x004fe4000ff1e0ff */
[----:B------:R-:W-:Y:S01]  /*0140*/  UIMAD.WIDE.U32 UR6, UR17, -0x55555555, URZ ;  /* 0xaaaaaaab110678a5 */ /* 0x000fe2000f8e00ff */
[----:B------:R-:W-:Y:S01]  /*0150*/  IADD3 R0, PT, PT, R0, 0x1, RZ ;  /* 0x0000000100007810 */ /* 0x000fe20007ffe0ff */
[----:B------:R-:W-:-:S02]  /*0160*/  UIMAD.WIDE.U32 UR12, UR16, -0x55555555, URZ ;  /* 0xaaaaaaab100c78a5 */ /* 0x000fc4000f8e00ff */
[----:B------:R-:W-:Y:S01]  /*0170*/  UIMAD.WIDE.U32 UR8, UR15, -0x55555555, URZ ;  /* 0xaaaaaaab0f0878a5 */ /* 0x000fe2000f8e00ff */
[----:B------:R-:W-:Y:S01]  /*0180*/  ISETP.LT.U32.AND P0, PT, R0, UR19, PT ;  /* 0x0000001300007c0c */ /* 0x000fe2000bf01070 */
[----:B------:R-:W-:Y:S02]  /*0190*/  UIADD3.X UR12, UPT, UPT, UR21, -0x1, URZ, UP0, !UPT ;  /* 0xffffffff150c7890 */ /* 0x000fe400087fe4ff */
[----:B------:R-:W-:Y:S02]  /*01a0*/  UIMAD.WIDE.U32 UR6, UP0, UR16, -0x55555556, UR6 ;  /* 0xaaaaaaaa100678a5 */ /* 0x000fe4000f800006 */
[----:B------:R-:W-:Y:S02]  /*01b0*/  UIMAD.WIDE.U32 UR10, UP1, UR14, -0x55555556, UR8 ;  /* 0xaaaaaaaa0e0a78a5 */ /* 0x000fe4000f820008 */
[----:B------:R-:W-:Y:S01]  /*01c0*/  UIMAD.WIDE.U32 UR22, UR14, -0x55555555, URZ ;  /* 0xaaaaaaab0e1678a5 */ /* 0x000fe2000f8e00ff */
[----:B------:R-:W-:Y:S01]  /*01d0*/  MOV R2, UR12 ;  /* 0x0000000c00027c02 */ /* 0x000fe20008000f00 */
[----:B------:R-:W-:-:S02]  /*01e0*/  UIADD3.X UR9, UPT, UPT, URZ, URZ, URZ, UP0, !UPT ;  /* 0x000000ffff097290 */ /* 0x000fc400087fe4ff */
[----:B------:R-:W-:Y:S01]  /*01f0*/  UIADD3 URZ, UP0, UPT, UR13, UR6, URZ ;  /* 0x000000060dff7290 */ /* 0x000fe2000ff1e0ff */
[----:B------:R-:W-:Y:S01]  /*0200*/  ISETP.GT.U32.AND.EX P0, PT, R2, RZ, PT, P0 ;  /* 0x000000ff0200720c */ /* 0x000fe20003f04100 */
[----:B------:R-:W-:Y:S02]  /*0210*/  UIADD3.X UR13, UPT, UPT, URZ, URZ, URZ, UP1, !UPT ;  /* 0x000000ffff0d7290 */ /* 0x000fe40008ffe4ff */
[----:B------:R-:W-:Y:S01]  /*0220*/  UIADD3 URZ, UP1, UPT, UR23, UR10, URZ ;  /* 0x0000000a17ff7290 */ /* 0x000fe2000ff3e0ff */
[----:B------:R-:W-:Y:S01]  /*0230*/  UMOV UR8, UR7 ;  /* 0x0000000700087c82 */ /* 0x000fe20008000000 */
[----:B------:R-:W-:Y:S01]  /*0240*/  UMOV UR12, UR11 ;  /* 0x0000000b000c7c82 */ /* 0x000fe20008000000 */
[----:B------:R-:W-:Y:S02]  /*0250*/  USHF.R.U64 UR10, UR4, 0x1, UR5 ;  /* 0x00000001040a7899 */ /* 0x000fe40008001205 */
[----:B------:R-:W-:Y:S02]  /*0260*/  UIMAD.WIDE.U32.X UR4, UR17, -0x55555556, UR8, UP0 ;  /* 0xaaaaaaaa110478a5 */ /* 0x000fe400080e0408 */
[----:B------:R-:W-:-:S02]  /*0270*/  UIMAD.WIDE.U32.X UR6, UR15, -0x55555556, UR12, UP1 ;  /* 0xaaaaaaaa0f0678a5 */ /* 0x000fc400088e040c */
[----:B------:R-:W-:Y:S02]  /*0280*/  USHF.R.U64 UR4, UR4, 0x1, UR5 ;  /* 0x0000000104047899 */ /* 0x000fe40008001205 */
[----:B------:R-:W-:Y:S02]  /*0290*/  USHF.R.U64 UR6, UR6, 0x1, UR7 ;  /* 0x0000000106067899 */ /* 0x000fe40008001207 */
[----:B---3--:R-:W-:Y:S02]  /*02a0*/  UIMAD UR10, UR10, -0x3, UR18 ;  /* 0xfffffffd0a0a78a4 */ /* 0x008fe4000f8e0212 */
[----:B------:R-:W-:Y:S02]  /*02b0*/  UIMAD UR4, UR4, -0x3, UR16 ;  /* 0xfffffffd040478a4 */ /* 0x000fe4000f8e0210 */
[----:B------:R-:W-:Y:S02]  /*02c0*/  UIMAD UR6, UR6, -0x3, UR14 ;  /* 0xfffffffd060678a4 */ /* 0x000fe4000f8e020e */
[----:B------:R-:W-:-:S02]  /*02d0*/  UIMAD UR10, UR10, UR20, URZ ;  /* 0x000000140a0a72a4 */ /* 0x000fc4000f8e02ff */
[----:B------:R-:W-:Y:S02]  /*02e0*/  UIMAD UR4, UR4, UR20, URZ ;  /* 0x00000014040472a4 */ /* 0x000fe4000f8e02ff */
[----:B------:R-:W-:Y:S01]  /*02f0*/  UIMAD UR6, UR6, UR20, URZ ;  /* 0x00000014060672a4 */ /* 0x000fe2000f8e02ff */
[----:B------:R-:W-:Y:S11]  /*0300*/  @!P0 EXIT ;  /* 0x000000000000894d */ /* 0x000ff60003800000 */
[----:B------:R-:W0:Y:S01]  /*0310*/  LDC.64 R2, c[0x0][0x380] ;  /* 0x0000e000ff027b82 */ /* 0x000e220000000a00 */
[----:B------:R-:W1:Y:S01]  /*0320*/  LDCU.64 UR8, c[0x0][0x358] ;  /* 0x00006b00ff0877ac */ /* 0x000e620008000a00 */
[C---:B------:R-:W-:Y:S02]  /*0330*/  IADD3 R5, PT, PT, R0.reuse, UR4, RZ ;  /* 0x0000000400057c10 */ /* 0x040fe4000fffe0ff */
[----:B------:R-:W-:Y:S01]  /*0340*/  IADD3 R7, PT, PT, R0, UR10, RZ ;  /* 0x0000000a00077c10 */ /* 0x000fe2000fffe0ff */
[----:B------:R-:W2:Y:S02]  /*0350*/  LDCU UR5, c[0x0][0x398] ;  /* 0x00007300ff0577ac */ /* 0x000ea40008000800 */
[----:B0-----:R-:W-:-:S05]  /*0360*/  IMAD.WIDE R4, R5, 0x4, R2 ;  /* 0x0000000405047825 */ /* 0x001fca00078e0202 */
[----:B-1----:R-:W3:Y:S01]  /*0370*/  LDG.E R8, desc[UR8][R4.64] ;  /* 0x0000000804087981 */ /* 0x002ee2000c1e1900 */
[----:B------:R-:W-:-:S03]  /*0380*/  IMAD.WIDE R6, R7, 0x4, R2 ;  /* 0x0000000407067825 */ /* 0x000fc600078e0202 */
[----:B------:R-:W4:Y:S04]  /*0390*/  LDG.E R9, desc[UR8][R4.64+0x4] ;  /* 0x0000040804097981 */ /* 0x000f28000c1e1900 */
[----:B------:R-:W5:Y:S04]  /*03a0*/  LDG.E R7, desc[UR8][R6.64] ;  /* 0x0000000806077981 */ /* 0x000f68000c1e1900 */
[----:B------:R-:W2:Y:S01]  /*03b0*/  LDG.E R11, desc[UR8][R4.64+-0x4] ;  /* 0xfffffc08040b7981 */ /* 0x000ea2000c1e1900 */
[----:B---3--:R-:W-:-:S04]  /*03c0*/  FADD R8, R8, R8 ;  /* 0x0000000808087221 */ /* 0x008fc80000000000 */
[----:B----4-:R-:W-:Y:S01]  /*03d0*/  FADD R10, -R8, R9 ;  /* 0x00000009080a7221 */ /* 0x010fe20000000100 */
[----:B------:R-:W-:Y:S01]  /*03e0*/  IADD3 R9, PT, PT, R0, UR6, RZ ;  /* 0x0000000600097c10 */ /* 0x000fe2000fffe0ff */
[----:B-----5:R-:W-:-:S04]  /*03f0*/  FADD R8, R8, -R7 ;  /* 0x8000000708087221 */ /* 0x020fc80000000000 */
[----:B------:R-:W-:-:S04]  /*0400*/  IMAD.WIDE R2, R9, 0x4, R2 ;  /* 0x0000000409027825 */ /* 0x000fc800078e0202 */
[----:B--2---:R-:W-:-:S04]  /*0410*/  FADD R11, R10, R11 ;  /* 0x0000000b0a0b7221 */ /* 0x004fc80000000000 */
[----:B------:R-:W-:-:S05]  /*0420*/  FFMA R11, R11, UR5, R8 ;  /* 0x000000050b0b7c23 */ /* 0x000fca0008000008 */
[----:B------:R-:W-:Y:S01]  /*0430*/  STG.E desc[UR8][R2.64], R11 ;  /* 0x0000000b02007986 */ /* 0x000fe2000c101908 */
[----:B------:R-:W-:Y:S05]  /*0440*/  EXIT ;  /* 0x000000000000794d */ /* 0x000fea0003800000 */
.L_x_0:
[----:B------:R-:W-:-:S00]  /*0450*/  BRA `(.L_x_0) ;  /* 0xfffffffc00fc7947 */ /* 0x000fc0000383ffff */
[----:B------:R-:W-:-:S00]  /*0460*/  NOP ;  /* 0x0000000000007918 */ /* 0x000fc00000000000 */
        /* <DEDUP_REMOVED lines=9> */
.L_x_3:


//--------------------- .text._Z20cudaAddVectorsKernelPfS_S_i --------------------------
	.section	.text._Z20cudaAddVectorsKernelPfS_S_i,"ax",@progbits
	.align	128
        .global         _Z20cudaAddVectorsKernelPfS_S_i
        .type           _Z20cudaAddVectorsKernelPfS_S_i,@function
        .size           _Z20cudaAddVectorsKernelPfS_S_i,(.L_x_4 - _Z20cudaAddVectorsKernelPfS_S_i)
        .other          _Z20cudaAddVectorsKernelPfS_S_i,@"STO_CUDA_ENTRY STV_DEFAULT"
_Z20cudaAddVectorsKernelPfS_S_i:
.text._Z20cudaAddVectorsKernelPfS_S_i:
[----:B------:R-:W-:Y:S01]  /*0000*/  LDC R1, c[0x0][0x37c] ;  /* 0x0000df00ff017b82 */ /* 0x000fe20000000800 */
[----:B------:R-:W0:Y:S07]  /*0010*/  S2R R0, SR_TID.X ;  /* 0x0000000000007919 */ /* 0x000e2e0000002100 */
[----:B------:R-:W0:Y:S01]  /*0020*/  S2UR UR4, SR_CTAID.X ;  /* 0x00000000000479c3 */ /* 0x000e220000002500 */
[----:B------:R-:W1:Y:S07]  /*0030*/  LDCU UR5, c[0x0][0x398] ;  /* 0x00007300ff0577ac */ /* 0x000e6e0008000800 */
[----:B------:R-:W0:Y:S02]  /*0040*/  LDC R15, c[0x0][0x360] ;  /* 0x0000d800ff0f7b82 */ /* 0x000e240000000800 */
[----:B0-----:R-:W-:-:S05]  /*0050*/  IMAD R0, R15, UR4, R0 ;  /* 0x000000040f007c24 */ /* 0x001fca000f8e0200 */
[----:B-1----:R-:W-:-:S13]  /*0060*/  ISETP.GE.U32.AND P0, PT, R0, UR5, PT ;  /* 0x0000000500007c0c */ /* 0x002fda000bf06070 */
[----:B------:R-:W-:Y:S05]  /*0070*/  @P0 EXIT ;  /* 0x000000000000094d */ /* 0x000fea0003800000 */
[----:B------:R-:W0:Y:S01]  /*0080*/  LDC.64 R12, c[0x0][0x390] ;  /* 0x0000e400ff0c7b82 */ /* 0x000e220000000a00 */
[----:B------:R-:W1:Y:S01]  /*0090*/  LDCU UR4, c[0x0][0x370] ;  /* 0x00006e00ff0477ac */ /* 0x000e620008000800 */
[----:B------:R-:W2:Y:S06]  /*00a0*/  LDCU.64 UR6, c[0x0][0x358] ;  /* 0x00006b00ff0677ac */ /* 0x000eac0008000a00 */
[----:B------:R-:W3:Y:S08]  /*00b0*/  LDC.64 R8, c[0x0][0x380] ;  /* 0x0000e000ff087b82 */ /* 0x000ef00000000a00 */
[----:B------:R-:W4:Y:S01]  /*00c0*/  LDC.64 R10, c[0x0][0x388] ;  /* 0x0000e200ff0a7b82 */ /* 0x000f220000000a00 */
[----:B-1----:R-:W-:-:S07]  /*00d0*/  IMAD R15, R15, UR4, RZ ;  /* 0x000000040f0f7c24 */ /* 0x002fce000f8e02ff */
.L_x_1:
[----:B---3--:R-:W-:-:S04]  /*00e0*/  IMAD.WIDE.U32 R2, R0, 0x4, R8 ;  /* 0x0000000400027825 */ /* 0x008fc800078e0008 */
[C---:B----4-:R-:W-:Y:S02]  /*00f0*/  IMAD.WIDE.U32 R4, R0.reuse, 0x4, R10 ;  /* 0x0000000400047825 */ /* 0x050fe400078e000a */
[----:B--2---:R-:W2:Y:S04]  /*0100*/  LDG.E R2, desc[UR6][R2.64] ;  /* 0x0000000602027981 */ /* 0x004ea8000c1e1900 */
[----:B------:R-:W2:Y:S01]  /*0110*/  LDG.E R5, desc[UR6][R4.64] ;  /* 0x0000000604057981 */ /* 0x000ea2000c1e1900 */
[----:B01----:R-:W-:Y:S01]  /*0120*/  IMAD.WIDE.U32 R6, R0, 0x4, R12 ;  /* 0x0000000400067825 */ /* 0x003fe200078e000c */
[----:B------:R-:W-:-:S04]  /*0130*/  IADD3 R0, PT, PT, R15, R0, RZ ;  /* 0x000000000f007210 */ /* 0x000fc80007ffe0ff */
[----:B------:R-:W-:Y:S01]  /*0140*/  ISETP.GE.U32.AND P0, PT, R0, UR5, PT ;  /* 0x0000000500007c0c */ /* 0x000fe2000bf06070 */
[----:B--2---:R-:W-:-:S05]  /*0150*/  FADD R17, R2, R5 ;  /* 0x0000000502117221 */ /* 0x004fca0000000000 */
[----:B------:R1:W-:Y:S07]  /*0160*/  STG.E desc[UR6][R6.64], R17 ;  /* 0x0000001106007986 */ /* 0x0003ee000c101906 */
[----:B------:R-:W-:Y:S05]  /*0170*/  @!P0 BRA `(.L_x_1) ;  /* 0xfffffffc00d88947 */ /* 0x000fea000383ffff */
[----:B------:R-:W-:Y:S05]  /*0180*/  EXIT ;  /* 0x000000000000794d */ /* 0x000fea0003800000 */
.L_x_2:
        /* <DEDUP_REMOVED lines=15> */
.L_x_4:


//--------------------- .nv.shared.reserved.0     --------------------------
	.section	.nv.shared.reserved.0,"aw",@nobits
	.weak		__nv_reservedSMEM_offset_0_alias
	.size		__nv_reservedSMEM_offset_0_alias, 0, 64
	.other		__nv_reservedSMEM_offset_0_alias,@"STO_CUDA_RESERVED_SHARED STV_DEFAULT"
__nv_reservedSMEM_offset_0_alias:
	.zero		0
	.zero		64


//--------------------- .nv.constant0._Z14cudaWaveKernelPfmmf --------------------------
	.section	.nv.constant0._Z14cudaWaveKernelPfmmf,"a",@progbits
	.sectionflags	@""
	.align	4
.nv.constant0._Z14cudaWaveKernelPfmmf:
	.zero		924


//--------------------- .nv.constant0._Z20cudaAddVectorsKernelPfS_S_i --------------------------
	.section	.nv.constant0._Z20cudaAddVectorsKernelPfS_S_i,"a",@progbits
	.sectionflags	@""
	.align	4
.nv.constant0._Z20cudaAddVectorsKernelPfS_S_i:
	.zero		924


//--------------------- SYMBOLS --------------------------

	.type		.nv.reservedSmem.offset0,@object
	.size		.nv.reservedSmem.offset0,0x4
